//
// Generated by NVIDIA NVVM Compiler
//
// Compiler Build ID: CL-36424714
// Cuda compilation tools, release 13.0, V13.0.88
// Based on NVVM 20.0.0
//

.version 9.0
.target sm_100
.address_size 64

	// .globl	_Z9kernelSumifPfS_

.visible .entry _Z9kernelSumifPfS_(
	.param .u32 _Z9kernelSumifPfS__param_0,
	.param .f32 _Z9kernelSumifPfS__param_1,
	.param .u64 .ptr .align 1 _Z9kernelSumifPfS__param_2,
	.param .u64 .ptr .align 1 _Z9kernelSumifPfS__param_3
)
{
	.reg .pred 	%p<2>;
	.reg .b32 	%r<6>;
	.reg .b32 	%f<5>;
	.reg .b64 	%rd<8>;

	ld.param.u32 	%r2, [_Z9kernelSumifPfS__param_0];
	ld.param.f32 	%f1, [_Z9kernelSumifPfS__param_1];
	ld.param.u64 	%rd1, [_Z9kernelSumifPfS__param_2];
	ld.param.u64 	%rd2, [_Z9kernelSumifPfS__param_3];
	mov.u32 	%r3, %ctaid.x;
	mov.u32 	%r4, %ntid.x;
	mov.u32 	%r5, %tid.x;
	mad.lo.s32 	%r1, %r3, %r4, %r5;
	setp.ge.s32 	%p1, %r1, %r2;
	@%p1 bra 	$L__BB0_2;
	cvta.to.global.u64 	%rd3, %rd1;
	cvta.to.global.u64 	%rd4, %rd2;
	mul.wide.s32 	%rd5, %r1, 4;
	add.s64 	%rd6, %rd3, %rd5;
	ld.global.f32 	%f2, [%rd6];
	add.s64 	%rd7, %rd4, %rd5;
	ld.global.f32 	%f3, [%rd7];
	fma.rn.f32 	%f4, %f1, %f2, %f3;
	st.global.f32 	[%rd7], %f4;
$L__BB0_2:
	ret;

}


// ===== COMPILED SASS (sm_100) =====

	.target	sm_100

	.elftype	@"ET_EXEC"


//--------------------- .note.nv.tkinfo           --------------------------
	.section	.note.nv.tkinfo,"",@"SHT_NOTE"
	.sectionflags	@"SHF_NOTE_NV_TKINFO"
	.tkinfo
        /*0018*/ 	.word	0x00000002
        /*0030*/ 	.string	""
        /*0030*/ 	.string	"ptxas"
        /*0030*/ 	.string	"Cuda compilation tools, release 13.0, V13.0.88"
        /*0030*/ 	.string	"Build cuda_13.0.r13.0/compiler.36424714_0"
        /*0030*/ 	.string	"-arch sm_100 -m 64 "



//--------------------- .note.nv.cuinfo           --------------------------
	.section	.note.nv.cuinfo,"",@"SHT_NOTE"
	.sectionflags	@"SHF_NOTE_NV_CUINFO"
        /*0018*/ 	.short	0x0002
        /*001a*/ 	.short	0x0064
        /*001c*/ 	.short	0x0082
	.zero		2


//--------------------- .nv.info                  --------------------------
	.section	.nv.info,"",@"SHT_CUDA_INFO"
	.align	4


	//----- nvinfo : EIATTR_REGCOUNT
	.align		4
        /*0000*/ 	.byte	0x04, 0x2f
        /*0002*/ 	.short	(.L_1 - .L_0)
	.align		4
.L_0:
        /*0004*/ 	.word	index@(_Z9kernelSumifPfS_)
        /*0008*/ 	.word	0x0000000a


	//----- nvinfo : EIATTR_FRAME_SIZE
	.align		4
.L_1:
        /*000c*/ 	.byte	0x04, 0x11
        /*000e*/ 	.short	(.L_3 - .L_2)
	.align		4
.L_2:
        /*0010*/ 	.word	index@(_Z9kernelSumifPfS_)
        /*0014*/ 	.word	0x00000000


	//----- nvinfo : EIATTR_MIN_STACK_SIZE
	.align		4
.L_3:
        /*0018*/ 	.byte	0x04, 0x12
        /*001a*/ 	.short	(.L_5 - .L_4)
	.align		4
.L_4:
        /*001c*/ 	.word	index@(_Z9kernelSumifPfS_)
        /*0020*/ 	.word	0x00000000
.L_5:


//--------------------- .nv.compat                --------------------------
	.section	.nv.compat,"",@"SHT_CUDA_COMPAT_INFO"
	.align	4
        /*0000*/ 	.byte	0x02, 0x09, 0x00, 0x00, 0x02, 0x02, 0x01, 0x00, 0x02, 0x05, 0x05, 0x00, 0x03, 0x07, 0x01, 0x01
        /*0010*/ 	.byte	0x02, 0x03, 0x00, 0x00, 0x02, 0x06, 0x01, 0x00, 0x04, 0x0b, 0x08, 0x00, 0x09, 0x00, 0x00, 0x00
        /*0020*/ 	.byte	0x00, 0x00, 0x00, 0x00


//--------------------- .nv.info._Z9kernelSumifPfS_ --------------------------
	.section	.nv.info._Z9kernelSumifPfS_,"",@"SHT_CUDA_INFO"
	.sectionflags	@""
	.align	4


	//----- nvinfo : EIATTR_CUDA_API_VERSION
	.align		4
        /*0000*/ 	.byte	0x04, 0x37
        /*0002*/ 	.short	(.L_7 - .L_6)
.L_6:
        /*0004*/ 	.word	0x00000082


	//----- nvinfo : EIATTR_KPARAM_INFO
	.align		4
.L_7:
        /*0008*/ 	.byte	0x04, 0x17
        /*000a*/ 	.short	(.L_9 - .L_8)
.L_8:
        /*000c*/ 	.word	0x00000000
        /*0010*/ 	.short	0x0003
        /*0012*/ 	.short	0x0010
        /*0014*/ 	.byte	0x00, 0xf5, 0x21, 0x00


	//----- nvinfo : EIATTR_KPARAM_INFO
	.align		4
.L_9:
        /*0018*/ 	.byte	0x04, 0x17
        /*001a*/ 	.short	(.L_11 - .L_10)
.L_10:
        /*001c*/ 	.word	0x00000000
        /*0020*/ 	.short	0x0002
        /*0022*/ 	.short	0x0008
        /*0024*/ 	.byte	0x00, 0xf5, 0x21, 0x00


	//----- nvinfo : EIATTR_KPARAM_INFO
	.align		4
.L_11:
        /*0028*/ 	.byte	0x04, 0x17
        /*002a*/ 	.short	(.L_13 - .L_12)
.L_12:
        /*002c*/ 	.word	0x00000000
        /*0030*/ 	.short	0x0001
        /*0032*/ 	.short	0x0004
        /*0034*/ 	.byte	0x00, 0xf0, 0x11, 0x00


	//----- nvinfo : EIATTR_KPARAM_INFO
	.align		4
.L_13:
        /*0038*/ 	.byte	0x04, 0x17
        /*003a*/ 	.short	(.L_15 - .L_14)
.L_14:
        /*003c*/ 	.word	0x00000000
        /*0040*/ 	.short	0x0000
        /*0042*/ 	.short	0x0000
        /*0044*/ 	.byte	0x00, 0xf0, 0x11, 0x00


	//----- nvinfo : EIATTR_SPARSE_MMA_MASK
	.align		4
.L_15:
        /*0048*/ 	.byte	0x03, 0x50
        /*004a*/ 	.short	0x0000


	//----- nvinfo : EIATTR_MAXREG_COUNT
	.align		4
        /*004c*/ 	.byte	0x03, 0x1b
        /*004e*/ 	.short	0x00ff


	//----- nvinfo : EIATTR_MERCURY_ISA_VERSION
	.align		4
        /*0050*/ 	.byte	0x03, 0x5f
        /*0052*/ 	.short	0x0101


	//----- nvinfo : EIATTR_VRC_CTA_INIT_COUNT
	.align		4
        /*0054*/ 	.byte	0x02, 0x4a
	.zero		1
	.zero		1


	//----- nvinfo : EIATTR_EXIT_INSTR_OFFSETS
	.align		4
        /*0058*/ 	.byte	0x04, 0x1c
        /*005a*/ 	.short	(.L_17 - .L_16)


	//   ....[0]....
.L_16:
        /*005c*/ 	.word	0x00000070


	//   ....[1]....
        /*0060*/ 	.word	0x00000120


	//----- nvinfo : EIATTR_CBANK_PARAM_SIZE
	.align		4
.L_17:
        /*0064*/ 	.byte	0x03, 0x19
        /*0066*/ 	.short	0x0018


	//----- nvinfo : EIATTR_PARAM_CBANK
	.align		4
        /*0068*/ 	.byte	0x04, 0x0a
        /*006a*/ 	.short	(.L_19 - .L_18)
	.align		4
.L_18:
        /*006c*/ 	.word	index@(.nv.constant0._Z9kernelSumifPfS_)
        /*0070*/ 	.short	0x0380
        /*0072*/ 	.short	0x0018


	//----- nvinfo : EIATTR_SW_WAR
	.align		4
.L_19:
        /*0074*/ 	.byte	0x04, 0x36
        /*0076*/ 	.short	(.L_21 - .L_20)
.L_20:
        /*0078*/ 	.word	0x00000008
.L_21:


//--------------------- .nv.callgraph             --------------------------
	.section	.nv.callgraph,"",@"SHT_CUDA_CALLGRAPH"
	.align	4
	.sectionentsize	8
	.align		4
        /*0000*/ 	.word	0x00000000
	.align		4
        /*0004*/ 	.word	0xffffffff
	.align		4
        /*0008*/ 	.word	0x00000000
	.align		4
        /*000c*/ 	.word	0xfffffffe
	.align		4
        /*0010*/ 	.word	0x00000000
	.align		4
        /*0014*/ 	.word	0xfffffffd
	.align		4
        /*0018*/ 	.word	0x00000000
	.align		4
        /*001c*/ 	.word	0xfffffffc


//--------------------- .text._Z9kernelSumifPfS_  --------------------------
	.section	.text._Z9kernelSumifPfS_,"ax",@progbits
	.align	128
        .global         _Z9kernelSumifPfS_
        .type           _Z9kernelSumifPfS_,@function
        .size           _Z9kernelSumifPfS_,(.L_x_1 - _Z9kernelSumifPfS_)
        .other          _Z9kernelSumifPfS_,@"STO_CUDA_ENTRY STV_DEFAULT"
_Z9kernelSumifPfS_:
.text._Z9kernelSumifPfS_:
[----:B------:R-:W-:Y:S01]  /*0000*/  LDC R1, c[0x0][0x37c] ;  /* 0x0000df00ff017b82 */ /* 0x000fe20000000800 */
[----:B------:R-:W0:Y:S07]  /*0010*/  S2R R0, SR_TID.X ;  /* 0x0000000000007919 */ /* 0x000e2e0000002100 */
[----:B------:R-:W0:Y:S01]  /*0020*/  S2UR UR4, SR_CTAID.X ;  /* 0x00000000000479c3 */ /* 0x000e220000002500 */
[----:B------:R-:W1:Y:S07]  /*0030*/  LDCU UR5, c[0x0][0x380] ;  /* 0x00007000ff0577ac */ /* 0x000e6e0008000800 */
[----:B------:R-:W0:Y:S02]  /*0040*/  LDC R7, c[0x0][0x360] ;  /* 0x0000d800ff077b82 */ /* 0x000e240000000800 */
[----:B0-----:R-:W-:-:S05]  /*0050*/  IMAD R7, R7, UR4, R0 ;  /* 0x0000000407077c24 */ /* 0x001fca000f8e0200 */
[----:B-1----:R-:W-:-:S13]  /*0060*/  ISETP.GE.AND P0, PT, R7, UR5, PT ;  /* 0x0000000507007c0c */ /* 0x002fda000bf06270 */
[----:B------:R-:W-:Y:S05]  /*0070*/  @P0 EXIT ;  /* 0x000000000000094d */ /* 0x000fea0003800000 */
[----:B------:R-:W0:Y:S01]  /*0080*/  LDC.64 R2, c[0x0][0x388] ;  /* 0x0000e200ff027b82 */ /* 0x000e220000000a00 */
[----:B------:R-:W1:Y:S01]  /*0090*/  LDCU.64 UR4, c[0x0][0x358] ;  /* 0x00006b00ff0477ac */ /* 0x000e620008000a00 */
[----:B------:R-:W2:Y:S06]  /*00a0*/  LDCU UR6, c[0x0][0x384] ;  /* 0x00007080ff0677ac */ /* 0x000eac0008000800 */
[----:B------:R-:W3:Y:S01]  /*00b0*/  LDC.64 R4, c[0x0][0x390] ;  /* 0x0000e400ff047b82 */ /* 0x000ee20000000a00 */
[----:B0-----:R-:W-:-:S06]  /*00c0*/  IMAD.WIDE R2, R7, 0x4, R2 ;  /* 0x0000000407027825 */ /* 0x001fcc00078e0202 */
[----:B-1----:R-:W2:Y:S01]  /*00d0*/  LDG.E R2, desc[UR4][R2.64] ;  /* 0x0000000402027981 */ /* 0x002ea2000c1e1900 */
[----:B---3--:R-:W-:-:S05]  /*00e0*/  IMAD.WIDE R4, R7, 0x4, R4 ;  /* 0x0000000407047825 */ /* 0x008fca00078e0204 */
[----:B------:R-:W2:Y:S02]  /*00f0*/  LDG.E R7, desc[UR4][R4.64] ;  /* 0x0000000404077981 */ /* 0x000ea4000c1e1900 */
[----:B--2---:R-:W-:-:S05]  /*0100*/  FFMA R7, R2, UR6, R7 ;  /* 0x0000000602077c23 */ /* 0x004fca0008000007 */
[----:B------:R-:W-:Y:S01]  /*0110*/  STG.E desc[UR4][R4.64], R7 ;  /* 0x0000000704007986 */ /* 0x000fe2000c101904 */
[----:B------:R-:W-:Y:S05]  /*0120*/  EXIT ;  /* 0x000000000000794d */ /* 0x000fea0003800000 */
.L_x_0:
[----:B------:R-:W-:-:S00]  /*0130*/  BRA `(.L_x_0) ;  /* 0xfffffffc00fc7947 */ /* 0x000fc0000383ffff */
[----:B------:R-:W-:-:S00]  /*0140*/  NOP ;  /* 0x0000000000007918 */ /* 0x000fc00000000000 */
        /* <DEDUP_REMOVED lines=11> */
.L_x_1:


//--------------------- .nv.shared.reserved.0     --------------------------
	.section	.nv.shared.reserved.0,"aw",@nobits
	.weak		__nv_reservedSMEM_offset_0_alias
	.size		__nv_reservedSMEM_offset_0_alias, 0, 64
	.other		__nv_reservedSMEM_offset_0_alias,@"STO_CUDA_RESERVED_SHARED STV_DEFAULT"
__nv_reservedSMEM_offset_0_alias:
	.zero		0
	.zero		64


//--------------------- .nv.constant0._Z9kernelSumifPfS_ --------------------------
	.section	.nv.constant0._Z9kernelSumifPfS_,"a",@progbits
	.sectionflags	@""
	.align	4
.nv.constant0._Z9kernelSumifPfS_:
	.zero		920


//--------------------- SYMBOLS --------------------------

	.type		.nv.reservedSmem.offset0,@object
	.size		.nv.reservedSmem.offset0,0x4
